//
// Generated by NVIDIA NVVM Compiler
//
// Compiler Build ID: CL-36424714
// Cuda compilation tools, release 13.0, V13.0.88
// Based on NVVM 20.0.0
//

.version 9.0
.target sm_100
.address_size 64

	// .globl	_Z6VecAddi
.extern .func  (.param .b32 func_retval0) vprintf
(
	.param .b64 vprintf_param_0,
	.param .b64 vprintf_param_1
)
;
.global .align 4 .b8 DA[134219680];
.global .align 4 .b8 DB[134219680];
.global .align 4 .b8 DC[134219680];
.global .align 4 .u32 stopKernel;
.global .align 1 .b8 $str[24] = {101, 114, 114, 111, 114, 32, 101, 110, 32, 99, 111, 109, 112, 111, 110, 101, 110, 116, 101, 32, 37, 100, 10};

.visible .entry _Z6VecAddi(
	.param .u32 _Z6VecAddi_param_0
)
{
	.reg .pred 	%p<10>;
	.reg .b32 	%r<42>;
	.reg .b64 	%rd<15>;

	ld.param.u32 	%r13, [_Z6VecAddi_param_0];
	mov.u32 	%r14, %ctaid.x;
	mov.u32 	%r15, %ntid.x;
	mul.lo.s32 	%r1, %r14, %r15;
	mov.u32 	%r2, %tid.x;
	mad.lo.s32 	%r40, %r13, %r2, %r1;
	setp.ge.s32 	%p1, %r40, %r13;
	setp.gt.s32 	%p2, %r40, 33554919;
	or.pred  	%p3, %p1, %p2;
	@%p3 bra 	$L__BB0_7;
	sub.s32 	%r16, 1, %r2;
	not.b32 	%r17, %r1;
	mad.lo.s32 	%r18, %r13, %r16, %r17;
	sub.s32 	%r19, 33554919, %r40;
	min.u32 	%r4, %r18, %r19;
	and.b32  	%r20, %r4, 3;
	setp.eq.s32 	%p4, %r20, 3;
	@%p4 bra 	$L__BB0_4;
	add.s32 	%r21, %r4, 1;
	and.b32  	%r22, %r21, 3;
	neg.s32 	%r38, %r22;
	mov.u64 	%rd2, DC;
	mov.u64 	%rd4, DB;
	mov.u64 	%rd6, DA;
$L__BB0_3:
	.pragma "nounroll";
	mul.wide.s32 	%rd1, %r40, 4;
	add.s64 	%rd3, %rd2, %rd1;
	add.s64 	%rd5, %rd4, %rd1;
	add.s64 	%rd7, %rd6, %rd1;
	ld.global.u32 	%r23, [%rd7];
	ld.global.u32 	%r24, [%rd5];
	add.s32 	%r25, %r24, %r23;
	st.global.u32 	[%rd3], %r25;
	add.s32 	%r40, %r40, 1;
	add.s32 	%r38, %r38, 1;
	setp.ne.s32 	%p5, %r38, 0;
	@%p5 bra 	$L__BB0_3;
$L__BB0_4:
	setp.lt.u32 	%p6, %r4, 3;
	@%p6 bra 	$L__BB0_7;
	mov.u64 	%rd9, DA;
	mov.u64 	%rd11, DB;
	mov.u64 	%rd13, DC;
$L__BB0_6:
	mul.wide.s32 	%rd8, %r40, 4;
	add.s64 	%rd10, %rd9, %rd8;
	ld.global.u32 	%r26, [%rd10];
	add.s64 	%rd12, %rd11, %rd8;
	ld.global.u32 	%r27, [%rd12];
	add.s32 	%r28, %r27, %r26;
	add.s64 	%rd14, %rd13, %rd8;
	st.global.u32 	[%rd14], %r28;
	ld.global.u32 	%r29, [%rd10+4];
	ld.global.u32 	%r30, [%rd12+4];
	add.s32 	%r31, %r30, %r29;
	st.global.u32 	[%rd14+4], %r31;
	ld.global.u32 	%r32, [%rd10+8];
	ld.global.u32 	%r33, [%rd12+8];
	add.s32 	%r34, %r33, %r32;
	st.global.u32 	[%rd14+8], %r34;
	ld.global.u32 	%r35, [%rd10+12];
	ld.global.u32 	%r36, [%rd12+12];
	add.s32 	%r37, %r36, %r35;
	st.global.u32 	[%rd14+12], %r37;
	add.s32 	%r12, %r40, 4;
	setp.lt.s32 	%p7, %r12, %r13;
	setp.lt.s32 	%p8, %r40, 33554916;
	and.pred  	%p9, %p7, %p8;
	mov.u32 	%r40, %r12;
	@%p9 bra 	$L__BB0_6;
$L__BB0_7:
	ret;

}
	// .globl	_Z7initVeci
.visible .entry _Z7initVeci(
	.param .u32 _Z7initVeci_param_0
)
{
	.reg .pred 	%p<10>;
	.reg .b32 	%r<43>;
	.reg .b64 	%rd<11>;

	ld.param.u32 	%r19, [_Z7initVeci_param_0];
	mov.u32 	%r20, %ctaid.x;
	mov.u32 	%r21, %ntid.x;
	mul.lo.s32 	%r1, %r20, %r21;
	mov.u32 	%r2, %tid.x;
	mad.lo.s32 	%r41, %r19, %r2, %r1;
	setp.ge.s32 	%p1, %r41, %r19;
	setp.gt.s32 	%p2, %r41, 33554919;
	or.pred  	%p3, %p1, %p2;
	@%p3 bra 	$L__BB1_7;
	sub.s32 	%r22, 1, %r2;
	not.b32 	%r23, %r1;
	mad.lo.s32 	%r24, %r19, %r22, %r23;
	sub.s32 	%r25, 33554919, %r41;
	min.u32 	%r4, %r24, %r25;
	and.b32  	%r26, %r4, 3;
	setp.eq.s32 	%p4, %r26, 3;
	@%p4 bra 	$L__BB1_4;
	mul.lo.s32 	%r39, %r41, 3;
	neg.s32 	%r38, %r41;
	add.s32 	%r27, %r4, 1;
	and.b32  	%r28, %r27, 3;
	neg.s32 	%r37, %r28;
	mov.u64 	%rd2, DB;
	mov.u64 	%rd4, DA;
$L__BB1_3:
	.pragma "nounroll";
	mul.wide.s32 	%rd1, %r41, 4;
	add.s64 	%rd3, %rd2, %rd1;
	add.s64 	%rd5, %rd4, %rd1;
	st.global.u32 	[%rd5], %r38;
	st.global.u32 	[%rd3], %r39;
	add.s32 	%r41, %r41, 1;
	add.s32 	%r39, %r39, 3;
	add.s32 	%r38, %r38, -1;
	add.s32 	%r37, %r37, 1;
	setp.ne.s32 	%p5, %r37, 0;
	@%p5 bra 	$L__BB1_3;
$L__BB1_4:
	setp.lt.u32 	%p6, %r4, 3;
	@%p6 bra 	$L__BB1_7;
	mov.u64 	%rd7, DA;
	mov.u64 	%rd9, DB;
$L__BB1_6:
	neg.s32 	%r29, %r41;
	mul.wide.s32 	%rd6, %r41, 4;
	add.s64 	%rd8, %rd7, %rd6;
	st.global.u32 	[%rd8], %r29;
	mul.lo.s32 	%r30, %r41, 3;
	add.s64 	%rd10, %rd9, %rd6;
	st.global.u32 	[%rd10], %r30;
	not.b32 	%r31, %r41;
	st.global.u32 	[%rd8+4], %r31;
	add.s32 	%r32, %r30, 3;
	st.global.u32 	[%rd10+4], %r32;
	sub.s32 	%r33, -2, %r41;
	st.global.u32 	[%rd8+8], %r33;
	add.s32 	%r34, %r30, 6;
	st.global.u32 	[%rd10+8], %r34;
	sub.s32 	%r35, -3, %r41;
	st.global.u32 	[%rd8+12], %r35;
	add.s32 	%r36, %r30, 9;
	st.global.u32 	[%rd10+12], %r36;
	add.s32 	%r18, %r41, 4;
	setp.lt.s32 	%p7, %r18, %r19;
	setp.lt.s32 	%p8, %r41, 33554916;
	and.pred  	%p9, %p7, %p8;
	mov.u32 	%r41, %r18;
	@%p9 bra 	$L__BB1_6;
$L__BB1_7:
	ret;

}
	// .globl	_Z8checkAddi
.visible .entry _Z8checkAddi(
	.param .u32 _Z8checkAddi_param_0
)
{
	.local .align 8 .b8 	__local_depot2[8];
	.reg .b64 	%SP;
	.reg .b64 	%SPL;
	.reg .pred 	%p<16>;
	.reg .b32 	%r<66>;
	.reg .b64 	%rd<32>;

	mov.u64 	%SPL, __local_depot2;
	cvta.local.u64 	%SP, %SPL;
	ld.param.u32 	%r13, [_Z8checkAddi_param_0];
	add.u64 	%rd5, %SP, 0;
	add.u64 	%rd1, %SPL, 0;
	ld.global.u32 	%r14, [stopKernel];
	setp.ne.s32 	%p1, %r14, 0;
	@%p1 bra 	$L__BB2_18;
	mov.u32 	%r15, %ctaid.x;
	mov.u32 	%r16, %ntid.x;
	mul.lo.s32 	%r1, %r15, %r16;
	mov.u32 	%r2, %tid.x;
	mad.lo.s32 	%r64, %r13, %r2, %r1;
	setp.ge.s32 	%p2, %r64, %r13;
	setp.gt.s32 	%p3, %r64, 33554919;
	or.pred  	%p4, %p2, %p3;
	@%p4 bra 	$L__BB2_18;
	sub.s32 	%r17, 1, %r2;
	not.b32 	%r18, %r1;
	mad.lo.s32 	%r19, %r13, %r17, %r18;
	sub.s32 	%r20, 33554919, %r64;
	min.u32 	%r4, %r19, %r20;
	and.b32  	%r21, %r4, 3;
	setp.eq.s32 	%p5, %r21, 3;
	@%p5 bra 	$L__BB2_7;
	add.s32 	%r22, %r4, 1;
	and.b32  	%r23, %r22, 3;
	neg.s32 	%r62, %r23;
	mov.u64 	%rd7, DB;
	mov.u64 	%rd9, DA;
	mov.u64 	%rd11, DC;
	mov.u64 	%rd13, $str;
$L__BB2_4:
	.pragma "nounroll";
	mul.wide.s32 	%rd6, %r64, 4;
	add.s64 	%rd8, %rd7, %rd6;
	add.s64 	%rd10, %rd9, %rd6;
	add.s64 	%rd12, %rd11, %rd6;
	ld.global.u32 	%r24, [%rd12];
	ld.global.u32 	%r25, [%rd10];
	ld.global.u32 	%r26, [%rd8];
	add.s32 	%r27, %r26, %r25;
	setp.eq.s32 	%p6, %r24, %r27;
	@%p6 bra 	$L__BB2_6;
	st.local.u32 	[%rd1], %r64;
	cvta.global.u64 	%rd14, %rd13;
	{ // callseq 0, 0
	.param .b64 param0;
	st.param.b64 	[param0], %rd14;
	.param .b64 param1;
	st.param.b64 	[param1], %rd5;
	.param .b32 retval0;
	call.uni (retval0), 
	vprintf, 
	(
	param0, 
	param1
	);
	ld.param.b32 	%r28, [retval0];
	} // callseq 0
	mov.b32 	%r30, 1;
	st.global.u32 	[stopKernel], %r30;
$L__BB2_6:
	add.s32 	%r64, %r64, 1;
	add.s32 	%r62, %r62, 1;
	setp.ne.s32 	%p7, %r62, 0;
	@%p7 bra 	$L__BB2_4;
$L__BB2_7:
	setp.lt.u32 	%p8, %r4, 3;
	@%p8 bra 	$L__BB2_18;
	mov.u64 	%rd17, DC;
	mov.u64 	%rd18, DA;
	mov.u64 	%rd19, DB;
	mov.u64 	%rd29, $str;
$L__BB2_9:
	mul.wide.s32 	%rd16, %r64, 4;
	add.s64 	%rd2, %rd17, %rd16;
	ld.global.u32 	%r31, [%rd2];
	add.s64 	%rd3, %rd18, %rd16;
	ld.global.u32 	%r32, [%rd3];
	add.s64 	%rd4, %rd19, %rd16;
	ld.global.u32 	%r33, [%rd4];
	add.s32 	%r34, %r33, %r32;
	setp.eq.s32 	%p9, %r31, %r34;
	@%p9 bra 	$L__BB2_11;
	st.local.u32 	[%rd1], %r64;
	cvta.global.u64 	%rd21, %rd29;
	{ // callseq 1, 0
	.param .b64 param0;
	st.param.b64 	[param0], %rd21;
	.param .b64 param1;
	st.param.b64 	[param1], %rd5;
	.param .b32 retval0;
	call.uni (retval0), 
	vprintf, 
	(
	param0, 
	param1
	);
	ld.param.b32 	%r35, [retval0];
	} // callseq 1
	mov.b32 	%r37, 1;
	st.global.u32 	[stopKernel], %r37;
$L__BB2_11:
	ld.global.u32 	%r38, [%rd2+4];
	ld.global.u32 	%r39, [%rd3+4];
	ld.global.u32 	%r40, [%rd4+4];
	add.s32 	%r41, %r40, %r39;
	setp.eq.s32 	%p10, %r38, %r41;
	@%p10 bra 	$L__BB2_13;
	add.s32 	%r42, %r64, 1;
	st.local.u32 	[%rd1], %r42;
	cvta.global.u64 	%rd24, %rd29;
	{ // callseq 2, 0
	.param .b64 param0;
	st.param.b64 	[param0], %rd24;
	.param .b64 param1;
	st.param.b64 	[param1], %rd5;
	.param .b32 retval0;
	call.uni (retval0), 
	vprintf, 
	(
	param0, 
	param1
	);
	ld.param.b32 	%r43, [retval0];
	} // callseq 2
	mov.b32 	%r45, 1;
	st.global.u32 	[stopKernel], %r45;
$L__BB2_13:
	ld.global.u32 	%r46, [%rd2+8];
	ld.global.u32 	%r47, [%rd3+8];
	ld.global.u32 	%r48, [%rd4+8];
	add.s32 	%r49, %r48, %r47;
	setp.eq.s32 	%p11, %r46, %r49;
	@%p11 bra 	$L__BB2_15;
	add.s32 	%r50, %r64, 2;
	st.local.u32 	[%rd1], %r50;
	cvta.global.u64 	%rd27, %rd29;
	{ // callseq 3, 0
	.param .b64 param0;
	st.param.b64 	[param0], %rd27;
	.param .b64 param1;
	st.param.b64 	[param1], %rd5;
	.param .b32 retval0;
	call.uni (retval0), 
	vprintf, 
	(
	param0, 
	param1
	);
	ld.param.b32 	%r51, [retval0];
	} // callseq 3
	mov.b32 	%r53, 1;
	st.global.u32 	[stopKernel], %r53;
$L__BB2_15:
	ld.global.u32 	%r54, [%rd2+12];
	ld.global.u32 	%r55, [%rd3+12];
	ld.global.u32 	%r56, [%rd4+12];
	add.s32 	%r57, %r56, %r55;
	setp.eq.s32 	%p12, %r54, %r57;
	@%p12 bra 	$L__BB2_17;
	add.s32 	%r58, %r64, 3;
	st.local.u32 	[%rd1], %r58;
	cvta.global.u64 	%rd30, %rd29;
	{ // callseq 4, 0
	.param .b64 param0;
	st.param.b64 	[param0], %rd30;
	.param .b64 param1;
	st.param.b64 	[param1], %rd5;
	.param .b32 retval0;
	call.uni (retval0), 
	vprintf, 
	(
	param0, 
	param1
	);
	ld.param.b32 	%r59, [retval0];
	} // callseq 4
	mov.b32 	%r61, 1;
	st.global.u32 	[stopKernel], %r61;
$L__BB2_17:
	add.s32 	%r12, %r64, 4;
	setp.lt.s32 	%p13, %r12, %r13;
	setp.lt.s32 	%p14, %r64, 33554916;
	and.pred  	%p15, %p13, %p14;
	mov.u32 	%r64, %r12;
	@%p15 bra 	$L__BB2_9;
$L__BB2_18:
	ret;

}


// ===== COMPILED SASS (sm_100) =====

	.target	sm_100

	.elftype	@"ET_EXEC"


//--------------------- .note.nv.tkinfo           --------------------------
	.section	.note.nv.tkinfo,"",@"SHT_NOTE"
	.sectionflags	@"SHF_NOTE_NV_TKINFO"
	.tkinfo
        /*0018*/ 	.word	0x00000002
        /*0030*/ 	.string	""
        /*0030*/ 	.string	"ptxas"
        /*0030*/ 	.string	"Cuda compilation tools, release 13.0, V13.0.88"
        /*0030*/ 	.string	"Build cuda_13.0.r13.0/compiler.36424714_0"
        /*0030*/ 	.string	"-arch sm_100 -m 64 "



//--------------------- .note.nv.cuinfo           --------------------------
	.section	.note.nv.cuinfo,"",@"SHT_NOTE"
	.sectionflags	@"SHF_NOTE_NV_CUINFO"
        /*0018*/ 	.short	0x0002
        /*001a*/ 	.short	0x0064
        /*001c*/ 	.short	0x0082
	.zero		2


//--------------------- .nv.info                  --------------------------
	.section	.nv.info,"",@"SHT_CUDA_INFO"
	.align	4


	//----- nvinfo : EIATTR_REGCOUNT
	.align		4
        /*0000*/ 	.byte	0x04, 0x2f
        /*0002*/ 	.short	(.L_6 - .L_5)
	.align		4
.L_5:
        /*0004*/ 	.word	index@(_Z6VecAddi)
        /*0008*/ 	.word	0x00000014


	//----- nvinfo : EIATTR_FRAME_SIZE
	.align		4
.L_6:
        /*000c*/ 	.byte	0x04, 0x11
        /*000e*/ 	.short	(.L_8 - .L_7)
	.align		4
.L_7:
        /*0010*/ 	.word	index@(_Z6VecAddi)
        /*0014*/ 	.word	0x00000000


	//----- nvinfo : EIATTR_REGCOUNT
	.align		4
.L_8:
        /*0018*/ 	.byte	0x04, 0x2f
        /*001a*/ 	.short	(.L_10 - .L_9)
	.align		4
.L_9:
        /*001c*/ 	.word	index@(_Z7initVeci)
        /*0020*/ 	.word	0x0000001e


	//----- nvinfo : EIATTR_FRAME_SIZE
	.align		4
.L_10:
        /*0024*/ 	.byte	0x04, 0x11
        /*0026*/ 	.short	(.L_12 - .L_11)
	.align		4
.L_11:
        /*0028*/ 	.word	index@(_Z7initVeci)
        /*002c*/ 	.word	0x00000000


	//----- nvinfo : EIATTR_REGCOUNT
	.align		4
.L_12:
        /*0030*/ 	.byte	0x04, 0x2f
        /*0032*/ 	.short	(.L_14 - .L_13)
	.align		4
.L_13:
        /*0034*/ 	.word	index@(_Z8checkAddi)
        /*0038*/ 	.word	0x0000001d


	//----- nvinfo : EIATTR_FRAME_SIZE
	.align		4
.L_14:
        /*003c*/ 	.byte	0x04, 0x11
        /*003e*/ 	.short	(.L_16 - .L_15)
	.align		4
.L_15:
        /*0040*/ 	.word	index@(_Z8checkAddi)
        /*0044*/ 	.word	0x00000008


	//----- nvinfo : EIATTR_MIN_STACK_SIZE
	.align		4
.L_16:
        /*0048*/ 	.byte	0x04, 0x12
        /*004a*/ 	.short	(.L_18 - .L_17)
	.align		4
.L_17:
        /*004c*/ 	.word	index@(_Z8checkAddi)
        /*0050*/ 	.word	0x00000008


	//----- nvinfo : EIATTR_MIN_STACK_SIZE
	.align		4
.L_18:
        /*0054*/ 	.byte	0x04, 0x12
        /*0056*/ 	.short	(.L_20 - .L_19)
	.align		4
.L_19:
        /*0058*/ 	.word	index@(_Z7initVeci)
        /*005c*/ 	.word	0x00000000


	//----- nvinfo : EIATTR_MIN_STACK_SIZE
	.align		4
.L_20:
        /*0060*/ 	.byte	0x04, 0x12
        /*0062*/ 	.short	(.L_22 - .L_21)
	.align		4
.L_21:
        /*0064*/ 	.word	index@(_Z6VecAddi)
        /*0068*/ 	.word	0x00000000
.L_22:


//--------------------- .nv.compat                --------------------------
	.section	.nv.compat,"",@"SHT_CUDA_COMPAT_INFO"
	.align	4
        /*0000*/ 	.byte	0x02, 0x09, 0x00, 0x00, 0x02, 0x02, 0x01, 0x00, 0x02, 0x05, 0x05, 0x00, 0x03, 0x07, 0x01, 0x01
        /*0010*/ 	.byte	0x02, 0x03, 0x00, 0x00, 0x02, 0x06, 0x01, 0x00, 0x04, 0x0b, 0x08, 0x00, 0x09, 0x00, 0x00, 0x00
        /*0020*/ 	.byte	0x00, 0x00, 0x00, 0x00


//--------------------- .nv.info._Z8checkAddi     --------------------------
	.section	.nv.info._Z8checkAddi,"",@"SHT_CUDA_INFO"
	.sectionflags	@""
	.align	4


	//----- nvinfo : EIATTR_CUDA_API_VERSION
	.align		4
        /*0000*/ 	.byte	0x04, 0x37
        /*0002*/ 	.short	(.L_24 - .L_23)
.L_23:
        /*0004*/ 	.word	0x00000082


	//----- nvinfo : EIATTR_KPARAM_INFO
	.align		4
.L_24:
        /*0008*/ 	.byte	0x04, 0x17
        /*000a*/ 	.short	(.L_26 - .L_25)
.L_25:
        /*000c*/ 	.word	0x00000000
        /*0010*/ 	.short	0x0000
        /*0012*/ 	.short	0x0000
        /*0014*/ 	.byte	0x00, 0xf0, 0x11, 0x00


	//----- nvinfo : EIATTR_SPARSE_MMA_MASK
	.align		4
.L_26:
        /*0018*/ 	.byte	0x03, 0x50
        /*001a*/ 	.short	0x0000


	//----- nvinfo : EIATTR_MAXREG_COUNT
	.align		4
        /*001c*/ 	.byte	0x03, 0x1b
        /*001e*/ 	.short	0x00ff


	//----- nvinfo : EIATTR_EXTERNS
	.align		4
        /*0020*/ 	.byte	0x04, 0x0f
        /*0022*/ 	.short	(.L_28 - .L_27)


	//   ....[0]....
	.align		4
.L_27:
        /*0024*/ 	.word	index@(vprintf)


	//----- nvinfo : EIATTR_MERCURY_ISA_VERSION
	.align		4
.L_28:
        /*0028*/ 	.byte	0x03, 0x5f
        /*002a*/ 	.short	0x0101


	//----- nvinfo : EIATTR_VRC_CTA_INIT_COUNT
	.align		4
        /*002c*/ 	.byte	0x02, 0x4a
	.zero		1
	.zero		1


	//----- nvinfo : EIATTR_SYSCALL_OFFSETS
	.align		4
        /*0030*/ 	.byte	0x04, 0x46
        /*0032*/ 	.short	(.L_30 - .L_29)


	//   ....[0]....
.L_29:
        /*0034*/ 	.word	0x000003a0


	//   ....[1]....
        /*0038*/ 	.word	0x000005c0


	//   ....[2]....
        /*003c*/ 	.word	0x00000720


	//   ....[3]....
        /*0040*/ 	.word	0x00000880


	//   ....[4]....
        /*0044*/ 	.word	0x000009e0


	//----- nvinfo : EIATTR_EXIT_INSTR_OFFSETS
	.align		4
.L_30:
        /*0048*/ 	.byte	0x04, 0x1c
        /*004a*/ 	.short	(.L_32 - .L_31)


	//   ....[0]....
.L_31:
        /*004c*/ 	.word	0x000000a0


	//   ....[1]....
        /*0050*/ 	.word	0x00000130


	//   ....[2]....
        /*0054*/ 	.word	0x00000440


	//   ....[3]....
        /*0058*/ 	.word	0x00000a70


	//----- nvinfo : EIATTR_CRS_STACK_SIZE
	.align		4
.L_32:
        /*005c*/ 	.byte	0x04, 0x1e
        /*005e*/ 	.short	(.L_34 - .L_33)
.L_33:
        /*0060*/ 	.word	0x00000000


	//----- nvinfo : EIATTR_CBANK_PARAM_SIZE
	.align		4
.L_34:
        /*0064*/ 	.byte	0x03, 0x19
        /*0066*/ 	.short	0x0004


	//----- nvinfo : EIATTR_PARAM_CBANK
	.align		4
        /*0068*/ 	.byte	0x04, 0x0a
        /*006a*/ 	.short	(.L_36 - .L_35)
	.align		4
.L_35:
        /*006c*/ 	.word	index@(.nv.constant0._Z8checkAddi)
        /*0070*/ 	.short	0x0380
        /*0072*/ 	.short	0x0004


	//----- nvinfo : EIATTR_SW_WAR
	.align		4
.L_36:
        /*0074*/ 	.byte	0x04, 0x36
        /*0076*/ 	.short	(.L_38 - .L_37)
.L_37:
        /*0078*/ 	.word	0x00000008
.L_38:


//--------------------- .nv.info._Z7initVeci      --------------------------
	.section	.nv.info._Z7initVeci,"",@"SHT_CUDA_INFO"
	.sectionflags	@""
	.align	4


	//----- nvinfo : EIATTR_CUDA_API_VERSION
	.align		4
        /*0000*/ 	.byte	0x04, 0x37
        /*0002*/ 	.short	(.L_40 - .L_39)
.L_39:
        /*0004*/ 	.word	0x00000082


	//----- nvinfo : EIATTR_KPARAM_INFO
	.align		4
.L_40:
        /*0008*/ 	.byte	0x04, 0x17
        /*000a*/ 	.short	(.L_42 - .L_41)
.L_41:
        /*000c*/ 	.word	0x00000000
        /*0010*/ 	.short	0x0000
        /*0012*/ 	.short	0x0000
        /*0014*/ 	.byte	0x00, 0xf0, 0x11, 0x00


	//----- nvinfo : EIATTR_SPARSE_MMA_MASK
	.align		4
.L_42:
        /*0018*/ 	.byte	0x03, 0x50
        /*001a*/ 	.short	0x0000


	//----- nvinfo : EIATTR_MAXREG_COUNT
	.align		4
        /*001c*/ 	.byte	0x03, 0x1b
        /*001e*/ 	.short	0x00ff


	//----- nvinfo : EIATTR_MERCURY_ISA_VERSION
	.align		4
        /*0020*/ 	.byte	0x03, 0x5f
        /*0022*/ 	.short	0x0101


	//----- nvinfo : EIATTR_VRC_CTA_INIT_COUNT
	.align		4
        /*0024*/ 	.byte	0x02, 0x4a
	.zero		1
	.zero		1


	//----- nvinfo : EIATTR_EXIT_INSTR_OFFSETS
	.align		4
        /*0028*/ 	.byte	0x04, 0x1c
        /*002a*/ 	.short	(.L_44 - .L_43)


	//   ....[0]....
.L_43:
        /*002c*/ 	.word	0x00000090


	//   ....[1]....
        /*0030*/ 	.word	0x00000280


	//   ....[2]....
        /*0034*/ 	.word	0x00000400


	//----- nvinfo : EIATTR_CRS_STACK_SIZE
	.align		4
.L_44:
        /*0038*/ 	.byte	0x04, 0x1e
        /*003a*/ 	.short	(.L_46 - .L_45)
.L_45:
        /*003c*/ 	.word	0x00000000


	//----- nvinfo : EIATTR_CBANK_PARAM_SIZE
	.align		4
.L_46:
        /*0040*/ 	.byte	0x03, 0x19
        /*0042*/ 	.short	0x0004


	//----- nvinfo : EIATTR_PARAM_CBANK
	.align		4
        /*0044*/ 	.byte	0x04, 0x0a
        /*0046*/ 	.short	(.L_48 - .L_47)
	.align		4
.L_47:
        /*0048*/ 	.word	index@(.nv.constant0._Z7initVeci)
        /*004c*/ 	.short	0x0380
        /*004e*/ 	.short	0x0004


	//----- nvinfo : EIATTR_SW_WAR
	.align		4
.L_48:
        /*0050*/ 	.byte	0x04, 0x36
        /*0052*/ 	.short	(.L_50 - .L_49)
.L_49:
        /*0054*/ 	.word	0x00000008
.L_50:


//--------------------- .nv.info._Z6VecAddi       --------------------------
	.section	.nv.info._Z6VecAddi,"",@"SHT_CUDA_INFO"
	.sectionflags	@""
	.align	4


	//----- nvinfo : EIATTR_CUDA_API_VERSION
	.align		4
        /*0000*/ 	.byte	0x04, 0x37
        /*0002*/ 	.short	(.L_52 - .L_51)
.L_51:
        /*0004*/ 	.word	0x00000082


	//----- nvinfo : EIATTR_KPARAM_INFO
	.align		4
.L_52:
        /*0008*/ 	.byte	0x04, 0x17
        /*000a*/ 	.short	(.L_54 - .L_53)
.L_53:
        /*000c*/ 	.word	0x00000000
        /*0010*/ 	.short	0x0000
        /*0012*/ 	.short	0x0000
        /*0014*/ 	.byte	0x00, 0xf0, 0x11, 0x00


	//----- nvinfo : EIATTR_SPARSE_MMA_MASK
	.align		4
.L_54:
        /*0018*/ 	.byte	0x03, 0x50
        /*001a*/ 	.short	0x0000


	//----- nvinfo : EIATTR_MAXREG_COUNT
	.align		4
        /*001c*/ 	.byte	0x03, 0x1b
        /*001e*/ 	.short	0x00ff


	//----- nvinfo : EIATTR_MERCURY_ISA_VERSION
	.align		4
        /*0020*/ 	.byte	0x03, 0x5f
        /*0022*/ 	.short	0x0101


	//----- nvinfo : EIATTR_VRC_CTA_INIT_COUNT
	.align		4
        /*0024*/ 	.byte	0x02, 0x4a
	.zero		1
	.zero		1


	//----- nvinfo : EIATTR_EXIT_INSTR_OFFSETS
	.align		4
        /*0028*/ 	.byte	0x04, 0x1c
        /*002a*/ 	.short	(.L_56 - .L_55)


	//   ....[0]....
.L_55:
        /*002c*/ 	.word	0x00000090


	//   ....[1]....
        /*0030*/ 	.word	0x00000270


	//   ....[2]....
        /*0034*/ 	.word	0x00000430


	//----- nvinfo : EIATTR_CRS_STACK_SIZE
	.align		4
.L_56:
        /*0038*/ 	.byte	0x04, 0x1e
        /*003a*/ 	.short	(.L_58 - .L_57)
.L_57:
        /*003c*/ 	.word	0x00000000


	//----- nvinfo : EIATTR_CBANK_PARAM_SIZE
	.align		4
.L_58:
        /*0040*/ 	.byte	0x03, 0x19
        /*0042*/ 	.short	0x0004


	//----- nvinfo : EIATTR_PARAM_CBANK
	.align		4
        /*0044*/ 	.byte	0x04, 0x0a
        /*0046*/ 	.short	(.L_60 - .L_59)
	.align		4
.L_59:
        /*0048*/ 	.word	index@(.nv.constant0._Z6VecAddi)
        /*004c*/ 	.short	0x0380
        /*004e*/ 	.short	0x0004


	//----- nvinfo : EIATTR_SW_WAR
	.align		4
.L_60:
        /*0050*/ 	.byte	0x04, 0x36
        /*0052*/ 	.short	(.L_62 - .L_61)
.L_61:
        /*0054*/ 	.word	0x00000008
.L_62:


//--------------------- .nv.callgraph             --------------------------
	.section	.nv.callgraph,"",@"SHT_CUDA_CALLGRAPH"
	.align	4
	.sectionentsize	8
	.align		4
        /*0000*/ 	.word	0x00000000
	.align		4
        /*0004*/ 	.word	0xffffffff
	.align		4
        /*0008*/ 	.word	index@(_Z8checkAddi)
	.align		4
        /*000c*/ 	.word	index@(vprintf)
	.align		4
        /*0010*/ 	.word	0x00000000
	.align		4
        /*0014*/ 	.word	0xfffffffe
	.align		4
        /*0018*/ 	.word	0x00000000
	.align		4
        /*001c*/ 	.word	0xfffffffd
	.align		4
        /*0020*/ 	.word	0x00000000
	.align		4
        /*0024*/ 	.word	0xfffffffc


//--------------------- .nv.constant4             --------------------------
	.section	.nv.constant4,"a",@progbits
	.align	8
	.align		8
.nv.constant4:
        /*0000*/ 	.dword	vprintf
	.align		8
        /*0008*/ 	.dword	DA
	.align		8
        /*0010*/ 	.dword	DB
	.align		8
        /*0018*/ 	.dword	DC
	.align		8
        /*0020*/ 	.dword	stopKernel
	.align		8
        /*0028*/ 	.dword	$str


//--------------------- .text._Z8checkAddi        --------------------------
	.section	.text._Z8checkAddi,"ax",@progbits
	.align	128
        .global         _Z8checkAddi
        .type           _Z8checkAddi,@function
        .size           _Z8checkAddi,(.L_x_30 - _Z8checkAddi)
        .other          _Z8checkAddi,@"STO_CUDA_ENTRY STV_DEFAULT"
_Z8checkAddi:
.text._Z8checkAddi:
[----:B------:R-:W0:Y:S08]  /*0000*/  LDC R1, c[0x0][0x37c] ;  /* 0x0000df00ff017b82 */ /* 0x000e300000000800 */
[----:B------:R-:W1:Y:S01]  /*0010*/  LDC.64 R2, c[0x4][0x20] ;  /* 0x01000800ff027b82 */ /* 0x000e620000000a00 */
[----:B------:R-:W1:Y:S01]  /*0020*/  LDCU.64 UR36, c[0x0][0x358] ;  /* 0x00006b00ff2477ac */ /* 0x000e620008000a00 */
[----:B0-----:R-:W-:Y:S01]  /*0030*/  VIADD R1, R1, 0xfffffff8 ;  /* 0xfffffff801017836 */ /* 0x001fe20000000000 */
[----:B-1----:R-:W2:Y:S01]  /*0040*/  LDG.E R2, desc[UR36][R2.64] ;  /* 0x0000002402027981 */ /* 0x002ea2000c1e1900 */
[----:B------:R-:W0:Y:S01]  /*0050*/  LDCU UR4, c[0x0][0x2f8] ;  /* 0x00005f00ff0477ac */ /* 0x000e220008000800 */
[----:B------:R-:W1:Y:S02]  /*0060*/  LDCU UR5, c[0x0][0x2fc] ;  /* 0x00005f80ff0577ac */ /* 0x000e640008000800 */
[----:B0-----:R-:W-:-:S05]  /*0070*/  IADD3 R25, P1, PT, R1, UR4, RZ ;  /* 0x0000000401197c10 */ /* 0x001fca000ff3e0ff */
[----:B-1----:R-:W-:Y:S01]  /*0080*/  IMAD.X R24, RZ, RZ, UR5, P1 ;  /* 0x00000005ff187e24 */ /* 0x002fe200088e06ff */
[----:B--2---:R-:W-:-:S13]  /*0090*/  ISETP.NE.AND P0, PT, R2, RZ, PT ;  /* 0x000000ff0200720c */ /* 0x004fda0003f05270 */
[----:B------:R-:W-:Y:S05]  /*00a0*/  @P0 EXIT ;  /* 0x000000000000094d */ /* 0x000fea0003800000 */
[----:B------:R-:W0:Y:S01]  /*00b0*/  S2R R0, SR_TID.X ;  /* 0x0000000000007919 */ /* 0x000e220000002100 */
[----:B------:R-:W1:Y:S01]  /*00c0*/  S2UR UR4, SR_CTAID.X ;  /* 0x00000000000479c3 */ /* 0x000e620000002500 */
[----:B------:R-:W1:Y:S07]  /*00d0*/  LDCU UR5, c[0x0][0x360] ;  /* 0x00006c00ff0577ac */ /* 0x000e6e0008000800 */
[----:B------:R-:W0:Y:S01]  /*00e0*/  LDC R3, c[0x0][0x380] ;  /* 0x0000e000ff037b82 */ /* 0x000e220000000800 */
[----:B-1----:R-:W-:-:S06]  /*00f0*/  UIMAD UR4, UR4, UR5, URZ ;  /* 0x00000005040472a4 */ /* 0x002fcc000f8e02ff */
[----:B0-----:R-:W-:-:S05]  /*0100*/  IMAD R2, R0, R3, UR4 ;  /* 0x0000000400027e24 */ /* 0x001fca000f8e0203 */
[----:B------:R-:W-:-:S04]  /*0110*/  ISETP.GT.AND P0, PT, R2, 0x20001e7, PT ;  /* 0x020001e70200780c */ /* 0x000fc80003f04270 */
[----:B------:R-:W-:-:S13]  /*0120*/  ISETP.GE.OR P0, PT, R2, R3, P0 ;  /* 0x000000030200720c */ /* 0x000fda0000706670 */
[----:B------:R-:W-:Y:S05]  /*0130*/  @P0 EXIT ;  /* 0x000000000000094d */ /* 0x000fea0003800000 */
[----:B------:R-:W-:Y:S01]  /*0140*/  ULOP3.LUT UR4, URZ, UR4, URZ, 0x33, !UPT ;  /* 0x00000004ff047292 */ /* 0x000fe2000f8e33ff */
[----:B------:R-:W-:Y:S01]  /*0150*/  IADD3 R0, PT, PT, -R0, 0x1, RZ ;  /* 0x0000000100007810 */ /* 0x000fe20007ffe1ff */
[----:B------:R-:W0:Y:S01]  /*0160*/  LDCU UR38, c[0x0][0x380] ;  /* 0x00007000ff2677ac */ /* 0x000e220008000800 */
[----:B------:R-:W-:Y:S03]  /*0170*/  BSSY.RECONVERGENT B7, `(.L_x_0) ;  /* 0x000002b000077945 */ /* 0x000fe60003800200 */
[----:B------:R-:W-:Y:S02]  /*0180*/  IMAD R0, R0, R3, UR4 ;  /* 0x0000000400007e24 */ /* 0x000fe4000f8e0203 */
[----:B------:R-:W-:-:S05]  /*0190*/  IMAD.MOV R3, RZ, RZ, -R2 ;  /* 0x000000ffff037224 */ /* 0x000fca00078e0a02 */
[----:B------:R-:W-:-:S04]  /*01a0*/  VIADDMNMX.U32 R16, R3, 0x20001e7, R0, PT ;  /* 0x020001e703107846 */ /* 0x000fc80003800000 */
[----:B------:R-:W-:-:S04]  /*01b0*/  LOP3.LUT R0, R16, 0x3, RZ, 0xc0, !PT ;  /* 0x0000000310007812 */ /* 0x000fc800078ec0ff */
[----:B------:R-:W-:-:S13]  /*01c0*/  ISETP.NE.AND P0, PT, R0, 0x3, PT ;  /* 0x000000030000780c */ /* 0x000fda0003f05270 */
[----:B0-----:R-:W-:Y:S05]  /*01d0*/  @!P0 BRA `(.L_x_1) ;  /* 0x0000000000908947 */ /* 0x001fea0003800000 */
[----:B------:R-:W-:-:S04]  /*01e0*/  IADD3 R0, PT, PT, R16, 0x1, RZ ;  /* 0x0000000110007810 */ /* 0x000fc80007ffe0ff */
[----:B------:R-:W-:-:S05]  /*01f0*/  LOP3.LUT R0, R0, 0x3, RZ, 0xc0, !PT ;  /* 0x0000000300007812 */ /* 0x000fca00078ec0ff */
[----:B------:R-:W-:-:S07]  /*0200*/  IMAD.MOV R17, RZ, RZ, -R0 ;  /* 0x000000ffff117224 */ /* 0x000fce00078e0a00 */
.L_x_5:
[----:B0-----:R-:W0:Y:S08]  /*0210*/  LDC.64 R4, c[0x4][0x10] ;  /* 0x01000400ff047b82 */ /* 0x001e300000000a00 */
[----:B------:R-:W1:Y:S08]  /*0220*/  LDC.64 R6, c[0x4][0x8] ;  /* 0x01000200ff067b82 */ /* 0x000e700000000a00 */
[----:B------:R-:W2:Y:S01]  /*0230*/  LDC.64 R8, c[0x4][0x18] ;  /* 0x01000600ff087b82 */ /* 0x000ea20000000a00 */
[----:B0-----:R-:W-:-:S06]  /*0240*/  IMAD.WIDE R4, R2, 0x4, R4 ;  /* 0x0000000402047825 */ /* 0x001fcc00078e0204 */
[----:B------:R-:W3:Y:S01]  /*0250*/  LDG.E R5, desc[UR36][R4.64] ;  /* 0x0000002404057981 */ /* 0x000ee2000c1e1900 */
[----:B-1----:R-:W-:-:S06]  /*0260*/  IMAD.WIDE R6, R2, 0x4, R6 ;  /* 0x0000000402067825 */ /* 0x002fcc00078e0206 */
[----:B------:R-:W3:Y:S01]  /*0270*/  LDG.E R6, desc[UR36][R6.64] ;  /* 0x0000002406067981 */ /* 0x000ee2000c1e1900 */
[----:B--2---:R-:W-:-:S06]  /*0280*/  IMAD.WIDE R8, R2, 0x4, R8 ;  /* 0x0000000402087825 */ /* 0x004fcc00078e0208 */
[----:B------:R-:W2:Y:S01]  /*0290*/  LDG.E R8, desc[UR36][R8.64] ;  /* 0x0000002408087981 */ /* 0x000ea2000c1e1900 */
[----:B------:R-:W-:Y:S01]  /*02a0*/  VIADD R17, R17, 0x1 ;  /* 0x0000000111117836 */ /* 0x000fe20000000000 */
[----:B------:R-:W-:Y:S04]  /*02b0*/  BSSY.RECONVERGENT B6, `(.L_x_2) ;  /* 0x0000013000067945 */ /* 0x000fe80003800200 */
[----:B------:R-:W-:-:S04]  /*02c0*/  ISETP.NE.AND P1, PT, R17, RZ, PT ;  /* 0x000000ff1100720c */ /* 0x000fc80003f25270 */
[----:B------:R-:W-:Y:S01]  /*02d0*/  P2R R18, PR, RZ, 0x2 ;  /* 0x00000002ff127803 */ /* 0x000fe20000000000 */
[----:B---3--:R-:W-:-:S05]  /*02e0*/  IMAD.IADD R3, R6, 0x1, R5 ;  /* 0x0000000106037824 */ /* 0x008fca00078e0205 */
[----:B--2---:R-:W-:-:S13]  /*02f0*/  ISETP.NE.AND P0, PT, R8, R3, PT ;  /* 0x000000030800720c */ /* 0x004fda0003f05270 */
[----:B------:R-:W-:Y:S05]  /*0300*/  @!P0 BRA `(.L_x_3) ;  /* 0x0000000000348947 */ /* 0x000fea0003800000 */
[----:B------:R-:W-:Y:S01]  /*0310*/  MOV R0, 0x0 ;  /* 0x0000000000007802 */ /* 0x000fe20000000f00 */
[----:B------:R0:W-:Y:S01]  /*0320*/  STL [R1], R2 ;  /* 0x0000000201007387 */ /* 0x0001e20000100800 */
[----:B------:R-:W1:Y:S01]  /*0330*/  LDCU.64 UR4, c[0x4][0x28] ;  /* 0x01000500ff0477ac */ /* 0x000e620008000a00 */
[----:B------:R-:W-:Y:S01]  /*0340*/  IMAD.MOV.U32 R6, RZ, RZ, R25 ;  /* 0x000000ffff067224 */ /* 0x000fe200078e0019 */
[----:B------:R0:W2:Y:S01]  /*0350*/  LDC.64 R8, c[0x4][R0] ;  /* 0x0100000000087b82 */ /* 0x0000a20000000a00 */
[----:B------:R-:W-:Y:S01]  /*0360*/  IMAD.MOV.U32 R7, RZ, RZ, R24 ;  /* 0x000000ffff077224 */ /* 0x000fe200078e0018 */
[----:B-1----:R-:W-:Y:S01]  /*0370*/  MOV R4, UR4 ;  /* 0x0000000400047c02 */ /* 0x002fe20008000f00 */
[----:B0-----:R-:W-:-:S07]  /*0380*/  IMAD.U32 R5, RZ, RZ, UR5 ;  /* 0x00000005ff057e24 */ /* 0x001fce000f8e00ff */
[----:B------:R-:W-:-:S07]  /*0390*/  LEPC R20, `(.L_x_4) ;  /* 0x000000001014794e */ /* 0x000fce0000000000 */
[----:B--2---:R-:W-:Y:S05]  /*03a0*/  CALL.ABS.NOINC R8 ;  /* 0x0000000008007343 */ /* 0x004fea0003c00000 */
.L_x_4:
[----:B------:R-:W0:Y:S01]  /*03b0*/  LDC.64 R4, c[0x4][0x20] ;  /* 0x01000800ff047b82 */ /* 0x000e220000000a00 */
[----:B------:R-:W-:-:S05]  /*03c0*/  HFMA2 R3, -RZ, RZ, 0, 5.9604644775390625e-08 ;  /* 0x00000001ff037431 */ /* 0x000fca00000001ff */
[----:B0-----:R0:W-:Y:S02]  /*03d0*/  STG.E desc[UR36][R4.64], R3 ;  /* 0x0000000304007986 */ /* 0x0011e4000c101924 */
.L_x_3:
[----:B------:R-:W-:Y:S05]  /*03e0*/  BSYNC.RECONVERGENT B6 ;  /* 0x0000000000067941 */ /* 0x000fea0003800200 */
.L_x_2:
[----:B------:R-:W-:Y:S01]  /*03f0*/  ISETP.NE.AND P0, PT, R18, RZ, PT ;  /* 0x000000ff1200720c */ /* 0x000fe20003f05270 */
[----:B------:R-:W-:-:S12]  /*0400*/  VIADD R2, R2, 0x1 ;  /* 0x0000000102027836 */ /* 0x000fd80000000000 */
[----:B------:R-:W-:Y:S05]  /*0410*/  @P0 BRA `(.L_x_5) ;  /* 0xfffffffc007c0947 */ /* 0x000fea000383ffff */
.L_x_1:
[----:B------:R-:W-:Y:S05]  /*0420*/  BSYNC.RECONVERGENT B7 ;  /* 0x0000000000077941 */ /* 0x000fea0003800200 */
.L_x_0:
[----:B------:R-:W-:-:S13]  /*0430*/  ISETP.GE.U32.AND P0, PT, R16, 0x3, PT ;  /* 0x000000031000780c */ /* 0x000fda0003f06070 */
[----:B------:R-:W-:Y:S05]  /*0440*/  @!P0 EXIT ;  /* 0x000000000000894d */ /* 0x000fea0003800000 */
.L_x_18:
[----:B------:R-:W1:Y:S08]  /*0450*/  LDC.64 R18, c[0x4][0x8] ;  /* 0x01000200ff127b82 */ /* 0x000e700000000a00 */
[----:B------:R-:W2:Y:S08]  /*0460*/  LDC.64 R16, c[0x4][0x10] ;  /* 0x01000400ff107b82 */ /* 0x000eb00000000a00 */
[----:B------:R-:W3:Y:S01]  /*0470*/  LDC.64 R22, c[0x4][0x18] ;  /* 0x01000600ff167b82 */ /* 0x000ee20000000a00 */
[----:B-1----:R-:W-:-:S05]  /*0480*/  IMAD.WIDE R18, R2, 0x4, R18 ;  /* 0x0000000402127825 */ /* 0x002fca00078e0212 */
[----:B0-----:R-:W4:Y:S01]  /*0490*/  LDG.E R3, desc[UR36][R18.64] ;  /* 0x0000002412037981 */ /* 0x001f22000c1e1900 */
[----:B--2---:R-:W-:-:S05]  /*04a0*/  IMAD.WIDE R16, R2, 0x4, R16 ;  /* 0x0000000402107825 */ /* 0x004fca00078e0210 */
[----:B------:R-:W4:Y:S01]  /*04b0*/  LDG.E R4, desc[UR36][R16.64] ;  /* 0x0000002410047981 */ /* 0x000f22000c1e1900 */
[----:B---3--:R-:W-:-:S05]  /*04c0*/  IMAD.WIDE R22, R2, 0x4, R22 ;  /* 0x0000000402167825 */ /* 0x008fca00078e0216 */
[----:B------:R-:W2:Y:S01]  /*04d0*/  LDG.E R0, desc[UR36][R22.64] ;  /* 0x0000002416007981 */ /* 0x000ea2000c1e1900 */
[----:B------:R-:W-:Y:S01]  /*04e0*/  BSSY.RECONVERGENT B6, `(.L_x_6) ;  /* 0x0000012000067945 */ /* 0x000fe20003800200 */
[----:B------:R-:W-:Y:S02]  /*04f0*/  IMAD.MOV.U32 R26, RZ, RZ, R2 ;  /* 0x000000ffff1a7224 */ /* 0x000fe400078e0002 */
[----:B----4-:R-:W-:-:S05]  /*0500*/  IMAD.IADD R3, R3, 0x1, R4 ;  /* 0x0000000103037824 */ /* 0x010fca00078e0204 */
[----:B--2---:R-:W-:-:S13]  /*0510*/  ISETP.NE.AND P0, PT, R0, R3, PT ;  /* 0x000000030000720c */ /* 0x004fda0003f05270 */
[----:B------:R-:W-:Y:S05]  /*0520*/  @!P0 BRA `(.L_x_7) ;  /* 0x0000000000348947 */ /* 0x000fea0003800000 */
[----:B------:R-:W-:Y:S01]  /*0530*/  MOV R8, 0x0 ;  /* 0x0000000000087802 */ /* 0x000fe20000000f00 */
[----:B------:R0:W-:Y:S01]  /*0540*/  STL [R1], R2 ;  /* 0x0000000201007387 */ /* 0x0001e20000100800 */
[----:B------:R-:W1:Y:S01]  /*0550*/  LDCU.64 UR4, c[0x4][0x28] ;  /* 0x01000500ff0477ac */ /* 0x000e620008000a00 */
[----:B------:R-:W-:Y:S02]  /*0560*/  IMAD.MOV.U32 R6, RZ, RZ, R25 ;  /* 0x000000ffff067224 */ /* 0x000fe400078e0019 */
[----:B------:R-:W-:Y:S01]  /*0570*/  IMAD.MOV.U32 R7, RZ, RZ, R24 ;  /* 0x000000ffff077224 */ /* 0x000fe200078e0018 */
[----:B------:R-:W2:Y:S01]  /*0580*/  LDC.64 R8, c[0x4][R8] ;  /* 0x0100000008087b82 */ /* 0x000ea20000000a00 */
[----:B-1----:R-:W-:Y:S01]  /*0590*/  MOV R4, UR4 ;  /* 0x0000000400047c02 */ /* 0x002fe20008000f00 */
[----:B0-----:R-:W-:-:S07]  /*05a0*/  IMAD.U32 R5, RZ, RZ, UR5 ;  /* 0x00000005ff057e24 */ /* 0x001fce000f8e00ff */
[----:B------:R-:W-:-:S07]  /*05b0*/  LEPC R20, `(.L_x_8) ;  /* 0x000000001014794e */ /* 0x000fce0000000000 */
[----:B--2---:R-:W-:Y:S05]  /*05c0*/  CALL.ABS.NOINC R8 ;  /* 0x0000000008007343 */ /* 0x004fea0003c00000 */
.L_x_8:
[----:B------:R-:W0:Y:S01]  /*05d0*/  LDC.64 R4, c[0x4][0x20] ;  /* 0x01000800ff047b82 */ /* 0x000e220000000a00 */
[----:B------:R-:W-:-:S05]  /*05e0*/  HFMA2 R3, -RZ, RZ, 0, 5.9604644775390625e-08 ;  /* 0x00000001ff037431 */ /* 0x000fca00000001ff */
[----:B0-----:R0:W-:Y:S02]  /*05f0*/  STG.E desc[UR36][R4.64], R3 ;  /* 0x0000000304007986 */ /* 0x0011e4000c101924 */
.L_x_7:
[----:B------:R-:W-:Y:S05]  /*0600*/  BSYNC.RECONVERGENT B6 ;  /* 0x0000000000067941 */ /* 0x000fea0003800200 */
.L_x_6:
[----:B0-----:R-:W2:Y:S04]  /*0610*/  LDG.E R3, desc[UR36][R18.64+0x4] ;  /* 0x0000042412037981 */ /* 0x001ea8000c1e1900 */
[----:B------:R-:W2:Y:S04]  /*0620*/  LDG.E R4, desc[UR36][R16.64+0x4] ;  /* 0x0000042410047981 */ /* 0x000ea8000c1e1900 */
[----:B------:R-:W3:Y:S01]  /*0630*/  LDG.E R0, desc[UR36][R22.64+0x4] ;  /* 0x0000042416007981 */ /* 0x000ee2000c1e1900 */
[----:B------:R-:W-:Y:S01]  /*0640*/  BSSY.RECONVERGENT B6, `(.L_x_9) ;  /* 0x0000012000067945 */ /* 0x000fe20003800200 */
[----:B--2---:R-:W-:-:S05]  /*0650*/  IMAD.IADD R3, R3, 0x1, R4 ;  /* 0x0000000103037824 */ /* 0x004fca00078e0204 */
[----:B---3--:R-:W-:-:S13]  /*0660*/  ISETP.NE.AND P0, PT, R0, R3, PT ;  /* 0x000000030000720c */ /* 0x008fda0003f05270 */
[----:B------:R-:W-:Y:S05]  /*0670*/  @!P0 BRA `(.L_x_10) ;  /* 0x0000000000388947 */ /* 0x000fea0003800000 */
[----:B------:R-:W-:Y:S01]  /*0680*/  MOV R8, 0x0 ;  /* 0x0000000000087802 */ /* 0x000fe20000000f00 */
[----:B------:R-:W-:Y:S01]  /*0690*/  VIADD R0, R2, 0x1 ;  /* 0x0000000102007836 */ /* 0x000fe20000000000 */
[----:B------:R-:W0:Y:S01]  /*06a0*/  LDCU.64 UR4, c[0x4][0x28] ;  /* 0x01000500ff0477ac */ /* 0x000e220008000a00 */
[----:B------:R-:W-:Y:S02]  /*06b0*/  IMAD.MOV.U32 R6, RZ, RZ, R25 ;  /* 0x000000ffff067224 */ /* 0x000fe400078e0019 */
[----:B------:R-:W-:Y:S01]  /*06c0*/  IMAD.MOV.U32 R7, RZ, RZ, R24 ;  /* 0x000000ffff077224 */ /* 0x000fe200078e0018 */
[----:B------:R1:W-:Y:S01]  /*06d0*/  STL [R1], R0 ;  /* 0x0000000001007387 */ /* 0x0003e20000100800 */
[----:B------:R-:W2:Y:S01]  /*06e0*/  LDC.64 R8, c[0x4][R8] ;  /* 0x0100000008087b82 */ /* 0x000ea20000000a00 */
[----:B0-----:R-:W-:Y:S01]  /*06f0*/  IMAD.U32 R4, RZ, RZ, UR4 ;  /* 0x00000004ff047e24 */ /* 0x001fe2000f8e00ff */
[----:B-1----:R-:W-:-:S07]  /*0700*/  MOV R5, UR5 ;  /* 0x0000000500057c02 */ /* 0x002fce0008000f00 */
[----:B------:R-:W-:-:S07]  /*0710*/  LEPC R20, `(.L_x_11) ;  /* 0x000000001014794e */ /* 0x000fce0000000000 */
[----:B--2---:R-:W-:Y:S05]  /*0720*/  CALL.ABS.NOINC R8 ;  /* 0x0000000008007343 */ /* 0x004fea0003c00000 */
.L_x_11:
[----:B------:R-:W0:Y:S01]  /*0730*/  LDC.64 R4, c[0x4][0x20] ;  /* 0x01000800ff047b82 */ /* 0x000e220000000a00 */
[----:B------:R-:W-:-:S05]  /*0740*/  IMAD.MOV.U32 R3, RZ, RZ, 0x1 ;  /* 0x00000001ff037424 */ /* 0x000fca00078e00ff */
[----:B0-----:R0:W-:Y:S02]  /*0750*/  STG.E desc[UR36][R4.64], R3 ;  /* 0x0000000304007986 */ /* 0x0011e4000c101924 */
.L_x_10:
[----:B------:R-:W-:Y:S05]  /*0760*/  BSYNC.RECONVERGENT B6 ;  /* 0x0000000000067941 */ /* 0x000fea0003800200 */
.L_x_9:
[----:B0-----:R-:W2:Y:S04]  /*0770*/  LDG.E R3, desc[UR36][R18.64+0x8] ;  /* 0x0000082412037981 */ /* 0x001ea8000c1e1900 */
[----:B------:R-:W2:Y:S04]  /*0780*/  LDG.E R4, desc[UR36][R16.64+0x8] ;  /* 0x0000082410047981 */ /* 0x000ea8000c1e1900 */
[----:B------:R-:W3:Y:S01]  /*0790*/  LDG.E R0, desc[UR36][R22.64+0x8] ;  /* 0x0000082416007981 */ /* 0x000ee2000c1e1900 */
[----:B------:R-:W-:Y:S01]  /*07a0*/  BSSY.RECONVERGENT B6, `(.L_x_12) ;  /* 0x0000012000067945 */ /* 0x000fe20003800200 */
[----:B--2---:R-:W-:-:S04]  /*07b0*/  IADD3 R3, PT, PT, R3, R4, RZ ;  /* 0x0000000403037210 */ /* 0x004fc80007ffe0ff */
[----:B---3--:R-:W-:-:S13]  /*07c0*/  ISETP.NE.AND P0, PT, R0, R3, PT ;  /* 0x000000030000720c */ /* 0x008fda0003f05270 */
[----:B------:R-:W-:Y:S05]  /*07d0*/  @!P0 BRA `(.L_x_13) ;  /* 0x0000000000388947 */ /* 0x000fea0003800000 */
[----:B------:R-:W-:Y:S01]  /*07e0*/  MOV R8, 0x0 ;  /* 0x0000000000087802 */ /* 0x000fe20000000f00 */
[----:B------:R-:W-:Y:S01]  /*07f0*/  VIADD R0, R2, 0x2 ;  /* 0x0000000202007836 */ /* 0x000fe20000000000 */
[----:B------:R-:W0:Y:S01]  /*0800*/  LDCU.64 UR4, c[0x4][0x28] ;  /* 0x01000500ff0477ac */ /* 0x000e220008000a00 */
[----:B------:R-:W-:Y:S01]  /*0810*/  MOV R6, R25 ;  /* 0x0000001900067202 */ /* 0x000fe20000000f00 */
[----:B------:R-:W-:Y:S02]  /*0820*/  IMAD.MOV.U32 R7, RZ, RZ, R24 ;  /* 0x000000ffff077224 */ /* 0x000fe400078e0018 */
[----:B------:R1:W-:Y:S01]  /*0830*/  STL [R1], R0 ;  /* 0x0000000001007387 */ /* 0x0003e20000100800 */
[----:B------:R-:W2:Y:S01]  /*0840*/  LDC.64 R8, c[0x4][R8] ;  /* 0x0100000008087b82 */ /* 0x000ea20000000a00 */
[----:B0-----:R-:W-:Y:S02]  /*0850*/  IMAD.U32 R4, RZ, RZ, UR4 ;  /* 0x00000004ff047e24 */ /* 0x001fe4000f8e00ff */
[----:B-1----:R-:W-:-:S07]  /*0860*/  IMAD.U32 R5, RZ, RZ, UR5 ;  /* 0x00000005ff057e24 */ /* 0x002fce000f8e00ff */
[----:B------:R-:W-:-:S07]  /*0870*/  LEPC R20, `(.L_x_14) ;  /* 0x000000001014794e */ /* 0x000fce0000000000 */
[----:B--2---:R-:W-:Y:S05]  /*0880*/  CALL.ABS.NOINC R8 ;  /* 0x0000000008007343 */ /* 0x004fea0003c00000 */
.L_x_14:
[----:B------:R-:W0:Y:S01]  /*0890*/  LDC.64 R4, c[0x4][0x20] ;  /* 0x01000800ff047b82 */ /* 0x000e220000000a00 */
[----:B------:R-:W-:-:S05]  /*08a0*/  IMAD.MOV.U32 R3, RZ, RZ, 0x1 ;  /* 0x00000001ff037424 */ /* 0x000fca00078e00ff */
[----:B0-----:R0:W-:Y:S02]  /*08b0*/  STG.E desc[UR36][R4.64], R3 ;  /* 0x0000000304007986 */ /* 0x0011e4000c101924 */
.L_x_13:
[----:B------:R-:W-:Y:S05]  /*08c0*/  BSYNC.RECONVERGENT B6 ;  /* 0x0000000000067941 */ /* 0x000fea0003800200 */
.L_x_12:
[----:B------:R-:W0:Y:S04]  /*08d0*/  LDG.E R18, desc[UR36][R18.64+0xc] ;  /* 0x00000c2412127981 */ /* 0x000e28000c1e1900 */
[----:B------:R-:W0:Y:S04]  /*08e0*/  LDG.E R17, desc[UR36][R16.64+0xc] ;  /* 0x00000c2410117981 */ /* 0x000e28000c1e1900 */
[----:B------:R-:W2:Y:S01]  /*08f0*/  LDG.E R22, desc[UR36][R22.64+0xc] ;  /* 0x00000c2416167981 */ /* 0x000ea2000c1e1900 */
[----:B------:R-:W-:Y:S01]  /*0900*/  BSSY.RECONVERGENT B6, `(.L_x_15) ;  /* 0x0000012000067945 */ /* 0x000fe20003800200 */
[----:B0-----:R-:W-:-:S04]  /*0910*/  IADD3 R3, PT, PT, R18, R17, RZ ;  /* 0x0000001112037210 */ /* 0x001fc80007ffe0ff */
[----:B--2---:R-:W-:-:S13]  /*0920*/  ISETP.NE.AND P0, PT, R22, R3, PT ;  /* 0x000000031600720c */ /* 0x004fda0003f05270 */
[----:B------:R-:W-:Y:S05]  /*0930*/  @!P0 BRA `(.L_x_16) ;  /* 0x0000000000388947 */ /* 0x000fea0003800000 */
[----:B------:R-:W-:Y:S01]  /*0940*/  VIADD R0, R2, 0x3 ;  /* 0x0000000302007836 */ /* 0x000fe20000000000 */
[----:B------:R-:W-:Y:S01]  /*0950*/  MOV R3, 0x0 ;  /* 0x0000000000037802 */ /* 0x000fe20000000f00 */
[----:B------:R-:W0:Y:S01]  /*0960*/  LDCU.64 UR4, c[0x4][0x28] ;  /* 0x01000500ff0477ac */ /* 0x000e220008000a00 */
[----:B------:R-:W-:Y:S02]  /*0970*/  IMAD.MOV.U32 R6, RZ, RZ, R25 ;  /* 0x000000ffff067224 */ /* 0x000fe400078e0019 */
[----:B------:R1:W-:Y:S01]  /*0980*/  STL [R1], R0 ;  /* 0x0000000001007387 */ /* 0x0003e20000100800 */
[----:B------:R1:W2:Y:S01]  /*0990*/  LDC.64 R8, c[0x4][R3] ;  /* 0x0100000003087b82 */ /* 0x0002a20000000a00 */
[----:B------:R-:W-:Y:S02]  /*09a0*/  IMAD.MOV.U32 R7, RZ, RZ, R24 ;  /* 0x000000ffff077224 */ /* 0x000fe400078e0018 */
[----:B0-----:R-:W-:Y:S01]  /*09b0*/  IMAD.U32 R4, RZ, RZ, UR4 ;  /* 0x00000004ff047e24 */ /* 0x001fe2000f8e00ff */
[----:B-1----:R-:W-:-:S07]  /*09c0*/  MOV R5, UR5 ;  /* 0x0000000500057c02 */ /* 0x002fce0008000f00 */
[----:B------:R-:W-:-:S07]  /*09d0*/  LEPC R20, `(.L_x_17) ;  /* 0x000000001014794e */ /* 0x000fce0000000000 */
[----:B--2---:R-:W-:Y:S05]  /*09e0*/  CALL.ABS.NOINC R8 ;  /* 0x0000000008007343 */ /* 0x004fea0003c00000 */
.L_x_17:
[----:B------:R-:W0:Y:S01]  /*09f0*/  LDC.64 R4, c[0x4][0x20] ;  /* 0x01000800ff047b82 */ /* 0x000e220000000a00 */
[----:B------:R-:W-:-:S05]  /*0a00*/  HFMA2 R3, -RZ, RZ, 0, 5.9604644775390625e-08 ;  /* 0x00000001ff037431 */ /* 0x000fca00000001ff */
[----:B0-----:R0:W-:Y:S02]  /*0a10*/  STG.E desc[UR36][R4.64], R3 ;  /* 0x0000000304007986 */ /* 0x0011e4000c101924 */
.L_x_16:
[----:B------:R-:W-:Y:S05]  /*0a20*/  BSYNC.RECONVERGENT B6 ;  /* 0x0000000000067941 */ /* 0x000fea0003800200 */
.L_x_15:
[----:B------:R-:W-:Y:S01]  /*0a30*/  VIADD R2, R2, 0x4 ;  /* 0x0000000402027836 */ /* 0x000fe20000000000 */
[----:B------:R-:W-:-:S04]  /*0a40*/  ISETP.LT.AND P1, PT, R26, 0x20001e4, PT ;  /* 0x020001e41a00780c */ /* 0x000fc80003f21270 */
[----:B------:R-:W-:-:S13]  /*0a50*/  ISETP.GE.AND P0, PT, R2, UR38, PT ;  /* 0x0000002602007c0c */ /* 0x000fda000bf06270 */
[----:B------:R-:W-:Y:S05]  /*0a60*/  @!P0 BRA P1, `(.L_x_18) ;  /* 0xfffffff800788947 */ /* 0x000fea000083ffff */
[----:B------:R-:W-:Y:S05]  /*0a70*/  EXIT ;  /* 0x000000000000794d */ /* 0x000fea0003800000 */
.L_x_19:
[----:B------:R-:W-:-:S00]  /*0a80*/  BRA `(.L_x_19) ;  /* 0xfffffffc00fc7947 */ /* 0x000fc0000383ffff */
[----:B------:R-:W-:-:S00]  /*0a90*/  NOP ;  /* 0x0000000000007918 */ /* 0x000fc00000000000 */
        /* <DEDUP_REMOVED lines=14> */
.L_x_30:


//--------------------- .text._Z7initVeci         --------------------------
	.section	.text._Z7initVeci,"ax",@progbits
	.align	128
        .global         _Z7initVeci
        .type           _Z7initVeci,@function
        .size           _Z7initVeci,(.L_x_31 - _Z7initVeci)
        .other          _Z7initVeci,@"STO_CUDA_ENTRY STV_DEFAULT"
_Z7initVeci:
.text._Z7initVeci:
[----:B------:R-:W-:Y:S01]  /*0000*/  LDC R1, c[0x0][0x37c] ;  /* 0x0000df00ff017b82 */ /* 0x000fe20000000800 */
[----:B------:R-:W0:Y:S07]  /*0010*/  S2R R3, SR_TID.X ;  /* 0x0000000000037919 */ /* 0x000e2e0000002100 */
        /* <DEDUP_REMOVED lines=10> */
[----:B------:R-:W-:Y:S01]  /*00c0*/  IMAD.MOV R19, RZ, RZ, -R7 ;  /* 0x000000ffff137224 */ /* 0x000fe200078e0a07 */
[----:B------:R-:W0:Y:S01]  /*00d0*/  LDC.64 R4, c[0x4][0x10] ;  /* 0x01000400ff047b82 */ /* 0x000e220000000a00 */
[----:B------:R-:W-:Y:S02]  /*00e0*/  BSSY.RECONVERGENT B0, `(.L_x_20) ;  /* 0x0000019000007945 */ /* 0x000fe40003800200 */
[----:B------:R-:W-:-:S05]  /*00f0*/  IMAD R6, R3, R0, UR4 ;  /* 0x0000000403067e24 */ /* 0x000fca000f8e0200 */
[----:B------:R-:W-:Y:S01]  /*0100*/  VIADDMNMX.U32 R6, R19, 0x20001e7, R6, PT ;  /* 0x020001e713067846 */ /* 0x000fe20003800006 */
[----:B------:R-:W1:Y:S01]  /*0110*/  LDC.64 R2, c[0x4][0x8] ;  /* 0x01000200ff027b82 */ /* 0x000e620000000a00 */
[----:B------:R-:W2:Y:S02]  /*0120*/  LDCU.64 UR4, c[0x0][0x358] ;  /* 0x00006b00ff0477ac */ /* 0x000ea40008000a00 */
[C---:B------:R-:W-:Y:S02]  /*0130*/  LOP3.LUT R8, R6.reuse, 0x3, RZ, 0xc0, !PT ;  /* 0x0000000306087812 */ /* 0x040fe400078ec0ff */
[----:B------:R-:W-:Y:S02]  /*0140*/  ISETP.GE.U32.AND P0, PT, R6, 0x3, PT ;  /* 0x000000030600780c */ /* 0x000fe40003f06070 */
[----:B------:R-:W-:-:S13]  /*0150*/  ISETP.NE.AND P1, PT, R8, 0x3, PT ;  /* 0x000000030800780c */ /* 0x000fda0003f25270 */
[----:B--2---:R-:W-:Y:S05]  /*0160*/  @!P1 BRA `(.L_x_21) ;  /* 0x0000000000409947 */ /* 0x004fea0003800000 */
[----:B------:R-:W2:Y:S01]  /*0170*/  LDC.64 R8, c[0x4][0x10] ;  /* 0x01000400ff087b82 */ /* 0x000ea20000000a00 */
[----:B------:R-:W-:Y:S02]  /*0180*/  VIADD R6, R6, 0x1 ;  /* 0x0000000106067836 */ /* 0x000fe40000000000 */
[----:B------:R-:W-:-:S03]  /*0190*/  IMAD R17, R7, 0x3, RZ ;  /* 0x0000000307117824 */ /* 0x000fc600078e02ff */
[----:B------:R-:W-:Y:S02]  /*01a0*/  LOP3.LUT R6, R6, 0x3, RZ, 0xc0, !PT ;  /* 0x0000000306067812 */ /* 0x000fe400078ec0ff */
[----:B------:R-:W3:Y:S02]  /*01b0*/  LDC.64 R10, c[0x4][0x8] ;  /* 0x01000200ff0a7b82 */ /* 0x000ee40000000a00 */
[----:B------:R-:W-:-:S07]  /*01c0*/  IADD3 R6, PT, PT, -R6, RZ, RZ ;  /* 0x000000ff06067210 */ /* 0x000fce0007ffe1ff */
.L_x_22:
[----:B------:R-:W-:Y:S02]  /*01d0*/  VIADD R6, R6, 0x1 ;  /* 0x0000000106067836 */ /* 0x000fe40000000000 */
[----:B---3--:R-:W-:-:S03]  /*01e0*/  IMAD.WIDE R14, R7, 0x4, R10 ;  /* 0x00000004070e7825 */ /* 0x008fc600078e020a */
[----:B------:R-:W-:Y:S01]  /*01f0*/  ISETP.NE.AND P1, PT, R6, RZ, PT ;  /* 0x000000ff0600720c */ /* 0x000fe20003f25270 */
[C---:B--2---:R-:W-:Y:S01]  /*0200*/  IMAD.WIDE R12, R7.reuse, 0x4, R8 ;  /* 0x00000004070c7825 */ /* 0x044fe200078e0208 */
[----:B------:R2:W-:Y:S03]  /*0210*/  STG.E desc[UR4][R14.64], R19 ;  /* 0x000000130e007986 */ /* 0x0005e6000c101904 */
[----:B------:R-:W-:Y:S01]  /*0220*/  VIADD R7, R7, 0x1 ;  /* 0x0000000107077836 */ /* 0x000fe20000000000 */
[----:B------:R3:W-:Y:S01]  /*0230*/  STG.E desc[UR4][R12.64], R17 ;  /* 0x000000110c007986 */ /* 0x0007e2000c101904 */
[----:B--2---:R-:W-:Y:S01]  /*0240*/  IADD3 R19, PT, PT, R19, -0x1, RZ ;  /* 0xffffffff13137810 */ /* 0x004fe20007ffe0ff */
[----:B---3--:R-:W-:-:S05]  /*0250*/  VIADD R17, R17, 0x3 ;  /* 0x0000000311117836 */ /* 0x008fca0000000000 */
[----:B------:R-:W-:Y:S05]  /*0260*/  @P1 BRA `(.L_x_22) ;  /* 0xfffffffc00d81947 */ /* 0x000fea000383ffff */
.L_x_21:
[----:B------:R-:W-:Y:S05]  /*0270*/  BSYNC.RECONVERGENT B0 ;  /* 0x0000000000007941 */ /* 0x000fea0003800200 */
.L_x_20:
[----:B------:R-:W-:Y:S05]  /*0280*/  @!P0 EXIT ;  /* 0x000000000000894d */ /* 0x000fea0003800000 */
.L_x_23:
[C---:B--2---:R-:W-:Y:S01]  /*0290*/  IMAD R13, R7.reuse, 0x3, RZ ;  /* 0x00000003070d7824 */ /* 0x044fe200078e02ff */
[----:B------:R-:W-:Y:S01]  /*02a0*/  LOP3.LUT R15, RZ, R7, RZ, 0x33, !PT ;  /* 0x00000007ff0f7212 */ /* 0x000fe200078e33ff */
[----:B------:R-:W-:Y:S01]  /*02b0*/  IMAD.MOV R27, RZ, RZ, -R7 ;  /* 0x000000ffff1b7224 */ /* 0x000fe200078e0a07 */
[C---:B------:R-:W-:Y:S01]  /*02c0*/  IADD3 R19, PT, PT, -R7.reuse, -0x2, RZ ;  /* 0xfffffffe07137810 */ /* 0x040fe20007ffe1ff */
[----:B-1----:R-:W-:Y:S01]  /*02d0*/  IMAD.WIDE R8, R7, 0x4, R2 ;  /* 0x0000000407087825 */ /* 0x002fe200078e0202 */
[----:B------:R-:W-:Y:S02]  /*02e0*/  IADD3 R17, PT, PT, R13, 0x3, RZ ;  /* 0x000000030d117810 */ /* 0x000fe40007ffe0ff */
[C---:B------:R-:W-:Y:S01]  /*02f0*/  IADD3 R23, PT, PT, -R7.reuse, -0x3, RZ ;  /* 0xfffffffd07177810 */ /* 0x040fe20007ffe1ff */
[----:B0-----:R-:W-:Y:S01]  /*0300*/  IMAD.WIDE R10, R7, 0x4, R4 ;  /* 0x00000004070a7825 */ /* 0x001fe200078e0204 */
[----:B------:R2:W-:Y:S01]  /*0310*/  STG.E desc[UR4][R8.64], R27 ;  /* 0x0000001b08007986 */ /* 0x0005e2000c101904 */
[----:B------:R-:W-:-:S02]  /*0320*/  IADD3 R25, PT, PT, R13, 0x9, RZ ;  /* 0x000000090d197810 */ /* 0x000fc40007ffe0ff */
[----:B------:R-:W-:Y:S01]  /*0330*/  VIADD R21, R13, 0x6 ;  /* 0x000000060d157836 */ /* 0x000fe20000000000 */
[----:B------:R2:W-:Y:S01]  /*0340*/  STG.E desc[UR4][R10.64], R13 ;  /* 0x0000000d0a007986 */ /* 0x0005e2000c101904 */
[----:B------:R-:W-:Y:S01]  /*0350*/  IMAD.MOV.U32 R6, RZ, RZ, R7 ;  /* 0x000000ffff067224 */ /* 0x000fe200078e0007 */
[----:B------:R-:W-:Y:S02]  /*0360*/  IADD3 R7, PT, PT, R7, 0x4, RZ ;  /* 0x0000000407077810 */ /* 0x000fe40007ffe0ff */
[----:B------:R2:W-:Y:S02]  /*0370*/  STG.E desc[UR4][R8.64+0x4], R15 ;  /* 0x0000040f08007986 */ /* 0x0005e4000c101904 */
[----:B------:R-:W-:Y:S02]  /*0380*/  ISETP.LT.AND P1, PT, R6, 0x20001e4, PT ;  /* 0x020001e40600780c */ /* 0x000fe40003f21270 */
[----:B------:R2:W-:Y:S01]  /*0390*/  STG.E desc[UR4][R10.64+0x4], R17 ;  /* 0x000004110a007986 */ /* 0x0005e2000c101904 */
[----:B------:R-:W-:-:S03]  /*03a0*/  ISETP.GE.AND P0, PT, R7, R0, PT ;  /* 0x000000000700720c */ /* 0x000fc60003f06270 */
[----:B------:R2:W-:Y:S04]  /*03b0*/  STG.E desc[UR4][R8.64+0x8], R19 ;  /* 0x0000081308007986 */ /* 0x0005e8000c101904 */
[----:B------:R2:W-:Y:S04]  /*03c0*/  STG.E desc[UR4][R10.64+0x8], R21 ;  /* 0x000008150a007986 */ /* 0x0005e8000c101904 */
[----:B------:R2:W-:Y:S04]  /*03d0*/  STG.E desc[UR4][R8.64+0xc], R23 ;  /* 0x00000c1708007986 */ /* 0x0005e8000c101904 */
[----:B------:R2:W-:Y:S01]  /*03e0*/  STG.E desc[UR4][R10.64+0xc], R25 ;  /* 0x00000c190a007986 */ /* 0x0005e2000c101904 */
[----:B------:R-:W-:Y:S05]  /*03f0*/  @!P0 BRA P1, `(.L_x_23) ;  /* 0xfffffffc00a48947 */ /* 0x000fea000083ffff */
[----:B------:R-:W-:Y:S05]  /*0400*/  EXIT ;  /* 0x000000000000794d */ /* 0x000fea0003800000 */
.L_x_24:
        /* <DEDUP_REMOVED lines=15> */
.L_x_31:


//--------------------- .text._Z6VecAddi          --------------------------
	.section	.text._Z6VecAddi,"ax",@progbits
	.align	128
        .global         _Z6VecAddi
        .type           _Z6VecAddi,@function
        .size           _Z6VecAddi,(.L_x_32 - _Z6VecAddi)
        .other          _Z6VecAddi,@"STO_CUDA_ENTRY STV_DEFAULT"
_Z6VecAddi:
.text._Z6VecAddi:
        /* <DEDUP_REMOVED lines=13> */
[----:B------:R-:W-:Y:S03]  /*00d0*/  BSSY.RECONVERGENT B0, `(.L_x_25) ;  /* 0x0000019000007945 */ /* 0x000fe60003800200 */
[----:B------:R-:W-:-:S05]  /*00e0*/  IMAD R5, R5, R0, UR4 ;  /* 0x0000000405057e24 */ /* 0x000fca000f8e0200 */
[----:B------:R-:W-:Y:S01]  /*00f0*/  VIADDMNMX.U32 R2, R2, 0x20001e7, R5, PT ;  /* 0x020001e702027846 */ /* 0x000fe20003800005 */
[----:B------:R-:W0:Y:S03]  /*0100*/  LDCU.64 UR4, c[0x0][0x358] ;  /* 0x00006b00ff0477ac */ /* 0x000e260008000a00 */
[C---:B------:R-:W-:Y:S02]  /*0110*/  LOP3.LUT R4, R2.reuse, 0x3, RZ, 0xc0, !PT ;  /* 0x0000000302047812 */ /* 0x040fe400078ec0ff */
[----:B------:R-:W-:Y:S02]  /*0120*/  ISETP.GE.U32.AND P0, PT, R2, 0x3, PT ;  /* 0x000000030200780c */ /* 0x000fe40003f06070 */
[----:B------:R-:W-:-:S13]  /*0130*/  ISETP.NE.AND P1, PT, R4, 0x3, PT ;  /* 0x000000030400780c */ /* 0x000fda0003f25270 */
[----:B0-----:R-:W-:Y:S05]  /*0140*/  @!P1 BRA `(.L_x_26) ;  /* 0x0000000000449947 */ /* 0x001fea0003800000 */
[----:B------:R-:W0:Y:S01]  /*0150*/  LDC.64 R4, c[0x4][0x18] ;  /* 0x01000600ff047b82 */ /* 0x000e220000000a00 */
[----:B------:R-:W-:-:S05]  /*0160*/  VIADD R2, R2, 0x1 ;  /* 0x0000000102027836 */ /* 0x000fca0000000000 */
[----:B------:R-:W-:Y:S02]  /*0170*/  LOP3.LUT R2, R2, 0x3, RZ, 0xc0, !PT ;  /* 0x0000000302027812 */ /* 0x000fe400078ec0ff */
[----:B------:R-:W1:Y:S02]  /*0180*/  LDC.64 R6, c[0x4][0x10] ;  /* 0x01000400ff067b82 */ /* 0x000e640000000a00 */
[----:B------:R-:W-:-:S06]  /*0190*/  IADD3 R2, PT, PT, -R2, RZ, RZ ;  /* 0x000000ff02027210 */ /* 0x000fcc0007ffe1ff */
[----:B------:R-:W2:Y:S02]  /*01a0*/  LDC.64 R8, c[0x4][0x8] ;  /* 0x01000200ff087b82 */ /* 0x000ea40000000a00 */
.L_x_27:
[----:B-1----:R-:W-:-:S04]  /*01b0*/  IMAD.WIDE R12, R3, 0x4, R6 ;  /* 0x00000004030c7825 */ /* 0x002fc800078e0206 */
[C---:B--2---:R-:W-:Y:S02]  /*01c0*/  IMAD.WIDE R14, R3.reuse, 0x4, R8 ;  /* 0x00000004030e7825 */ /* 0x044fe400078e0208 */
[----:B------:R-:W2:Y:S04]  /*01d0*/  LDG.E R13, desc[UR4][R12.64] ;  /* 0x000000040c0d7981 */ /* 0x000ea8000c1e1900 */
[----:B------:R-:W2:Y:S01]  /*01e0*/  LDG.E R14, desc[UR4][R14.64] ;  /* 0x000000040e0e7981 */ /* 0x000ea2000c1e1900 */
[----:B0--3--:R-:W-:Y:S01]  /*01f0*/  IMAD.WIDE R10, R3, 0x4, R4 ;  /* 0x00000004030a7825 */ /* 0x009fe200078e0204 */
[----:B------:R-:W-:-:S03]  /*0200*/  IADD3 R2, PT, PT, R2, 0x1, RZ ;  /* 0x0000000102027810 */ /* 0x000fc60007ffe0ff */
[----:B------:R-:W-:Y:S01]  /*0210*/  VIADD R3, R3, 0x1 ;  /* 0x0000000103037836 */ /* 0x000fe20000000000 */
[----:B------:R-:W-:Y:S01]  /*0220*/  ISETP.NE.AND P1, PT, R2, RZ, PT ;  /* 0x000000ff0200720c */ /* 0x000fe20003f25270 */
[----:B--2---:R-:W-:-:S05]  /*0230*/  IMAD.IADD R17, R14, 0x1, R13 ;  /* 0x000000010e117824 */ /* 0x004fca00078e020d */
[----:B------:R3:W-:Y:S07]  /*0240*/  STG.E desc[UR4][R10.64], R17 ;  /* 0x000000110a007986 */ /* 0x0007ee000c101904 */
[----:B------:R-:W-:Y:S05]  /*0250*/  @P1 BRA `(.L_x_27) ;  /* 0xfffffffc00d41947 */ /* 0x000fea000383ffff */
.L_x_26:
[----:B------:R-:W-:Y:S05]  /*0260*/  BSYNC.RECONVERGENT B0 ;  /* 0x0000000000007941 */ /* 0x000fea0003800200 */
.L_x_25:
[----:B------:R-:W-:Y:S05]  /*0270*/  @!P0 EXIT ;  /* 0x000000000000894d */ /* 0x000fea0003800000 */
.L_x_28:
[----:B------:R-:W0:Y:S08]  /*0280*/  LDC.64 R4, c[0x4][0x8] ;  /* 0x01000200ff047b82 */ /* 0x000e300000000a00 */
[----:B------:R-:W1:Y:S08]  /*0290*/  LDC.64 R6, c[0x4][0x10] ;  /* 0x01000400ff067b82 */ /* 0x000e700000000a00 */
[----:B------:R-:W2:Y:S01]  /*02a0*/  LDC.64 R8, c[0x4][0x18] ;  /* 0x01000600ff087b82 */ /* 0x000ea20000000a00 */
[----:B0-----:R-:W-:-:S05]  /*02b0*/  IMAD.WIDE R4, R3, 0x4, R4 ;  /* 0x0000000403047825 */ /* 0x001fca00078e0204 */
[----:B------:R-:W4:Y:S01]  /*02c0*/  LDG.E R2, desc[UR4][R4.64] ;  /* 0x0000000404027981 */ /* 0x000f22000c1e1900 */
[----:B-1----:R-:W-:-:S05]  /*02d0*/  IMAD.WIDE R6, R3, 0x4, R6 ;  /* 0x0000000403067825 */ /* 0x002fca00078e0206 */
[----:B---3--:R-:W4:Y:S01]  /*02e0*/  LDG.E R11, desc[UR4][R6.64] ;  /* 0x00000004060b7981 */ /* 0x008f22000c1e1900 */
[----:B--2---:R-:W-:Y:S01]  /*02f0*/  IMAD.WIDE R8, R3, 0x4, R8 ;  /* 0x0000000403087825 */ /* 0x004fe200078e0208 */
[----:B----4-:R-:W-:-:S05]  /*0300*/  IADD3 R11, PT, PT, R2, R11, RZ ;  /* 0x0000000b020b7210 */ /* 0x010fca0007ffe0ff */
[----:B------:R0:W-:Y:S04]  /*0310*/  STG.E desc[UR4][R8.64], R11 ;  /* 0x0000000b08007986 */ /* 0x0001e8000c101904 */
[----:B------:R-:W2:Y:S04]  /*0320*/  LDG.E R2, desc[UR4][R4.64+0x4] ;  /* 0x0000040404027981 */ /* 0x000ea8000c1e1900 */
[----:B------:R-:W2:Y:S02]  /*0330*/  LDG.E R13, desc[UR4][R6.64+0x4] ;  /* 0x00000404060d7981 */ /* 0x000ea4000c1e1900 */
[----:B--2---:R-:W-:-:S05]  /*0340*/  IMAD.IADD R13, R2, 0x1, R13 ;  /* 0x00000001020d7824 */ /* 0x004fca00078e020d */
[----:B------:R0:W-:Y:S04]  /*0350*/  STG.E desc[UR4][R8.64+0x4], R13 ;  /* 0x0000040d08007986 */ /* 0x0001e8000c101904 */
[----:B------:R-:W2:Y:S04]  /*0360*/  LDG.E R2, desc[UR4][R4.64+0x8] ;  /* 0x0000080404027981 */ /* 0x000ea8000c1e1900 */
[----:B------:R-:W2:Y:S02]  /*0370*/  LDG.E R15, desc[UR4][R6.64+0x8] ;  /* 0x00000804060f7981 */ /* 0x000ea4000c1e1900 */
[----:B--2---:R-:W-:-:S05]  /*0380*/  IADD3 R15, PT, PT, R2, R15, RZ ;  /* 0x0000000f020f7210 */ /* 0x004fca0007ffe0ff */
[----:B------:R0:W-:Y:S04]  /*0390*/  STG.E desc[UR4][R8.64+0x8], R15 ;  /* 0x0000080f08007986 */ /* 0x0001e8000c101904 */
[----:B------:R-:W2:Y:S04]  /*03a0*/  LDG.E R2, desc[UR4][R4.64+0xc] ;  /* 0x00000c0404027981 */ /* 0x000ea8000c1e1900 */
[----:B------:R-:W2:Y:S02]  /*03b0*/  LDG.E R17, desc[UR4][R6.64+0xc] ;  /* 0x00000c0406117981 */ /* 0x000ea4000c1e1900 */
[----:B--2---:R-:W-:Y:S01]  /*03c0*/  IMAD.IADD R17, R2, 0x1, R17 ;  /* 0x0000000102117824 */ /* 0x004fe200078e0211 */
[----:B------:R-:W-:Y:S01]  /*03d0*/  MOV R2, R3 ;  /* 0x0000000300027202 */ /* 0x000fe20000000f00 */
[----:B------:R-:W-:-:S03]  /*03e0*/  VIADD R3, R3, 0x4 ;  /* 0x0000000403037836 */ /* 0x000fc60000000000 */
[----:B------:R0:W-:Y:S01]  /*03f0*/  STG.E desc[UR4][R8.64+0xc], R17 ;  /* 0x00000c1108007986 */ /* 0x0001e2000c101904 */
[----:B------:R-:W-:Y:S02]  /*0400*/  ISETP.LT.AND P1, PT, R2, 0x20001e4, PT ;  /* 0x020001e40200780c */ /* 0x000fe40003f21270 */
[----:B------:R-:W-:-:S13]  /*0410*/  ISETP.GE.AND P0, PT, R3, R0, PT ;  /* 0x000000000300720c */ /* 0x000fda0003f06270 */
[----:B0-----:R-:W-:Y:S05]  /*0420*/  @!P0 BRA P1, `(.L_x_28) ;  /* 0xfffffffc00948947 */ /* 0x001fea000083ffff */
[----:B------:R-:W-:Y:S05]  /*0430*/  EXIT ;  /* 0x000000000000794d */ /* 0x000fea0003800000 */
.L_x_29:
        /* <DEDUP_REMOVED lines=12> */
.L_x_32:


//--------------------- .nv.global.init           --------------------------
	.section	.nv.global.init,"aw",@progbits
.nv.global.init:
	.type		$str,@object
	.size		$str,(.L_4 - $str)
$str:
        /*0000*/ 	.byte	0x65, 0x72, 0x72, 0x6f, 0x72, 0x20, 0x65, 0x6e, 0x20, 0x63, 0x6f, 0x6d, 0x70, 0x6f, 0x6e, 0x65
        /*0010*/ 	.byte	0x6e, 0x74, 0x65, 0x20, 0x25, 0x64, 0x0a, 0x00
.L_4:


//--------------------- .nv.shared.reserved.0     --------------------------
	.section	.nv.shared.reserved.0,"aw",@nobits
	.weak		__nv_reservedSMEM_offset_0_alias
	.size		__nv_reservedSMEM_offset_0_alias, 0, 64
	.other		__nv_reservedSMEM_offset_0_alias,@"STO_CUDA_RESERVED_SHARED STV_DEFAULT"
__nv_reservedSMEM_offset_0_alias:
	.zero		0
	.zero		64


//--------------------- .nv.global                --------------------------
	.section	.nv.global,"aw",@nobits
	.align	4
.nv.global:
	.type		stopKernel,@object
	.size		stopKernel,(DC - stopKernel)
stopKernel:
	.zero		4
	.type		DC,@object
	.size		DC,(DA - DC)
DC:
	.zero		134219680
	.type		DA,@object
	.size		DA,(DB - DA)
DA:
	.zero		134219680
	.type		DB,@object
	.size		DB,(.L_1 - DB)
DB:
	.zero		134219680
.L_1:


//--------------------- .nv.constant0._Z8checkAddi --------------------------
	.section	.nv.constant0._Z8checkAddi,"a",@progbits
	.sectionflags	@""
	.align	4
.nv.constant0._Z8checkAddi:
	.zero		900


//--------------------- .nv.constant0._Z7initVeci --------------------------
	.section	.nv.constant0._Z7initVeci,"a",@progbits
	.sectionflags	@""
	.align	4
.nv.constant0._Z7initVeci:
	.zero		900


//--------------------- .nv.constant0._Z6VecAddi  --------------------------
	.section	.nv.constant0._Z6VecAddi,"a",@progbits
	.sectionflags	@""
	.align	4
.nv.constant0._Z6VecAddi:
	.zero		900


//--------------------- SYMBOLS --------------------------

	.type		.nv.reservedSmem.offset0,@object
	.size		.nv.reservedSmem.offset0,0x4
	.type		vprintf,@function
